//
// Generated by NVIDIA NVVM Compiler
//
// Compiler Build ID: CL-36424714
// Cuda compilation tools, release 13.0, V13.0.88
// Based on NVVM 20.0.0
//

.version 9.0
.target sm_100
.address_size 64

	// .globl	_Z4initv
.global .attribute(.managed) .align 4 .b8 data[20];

.visible .entry _Z4initv()
{
	.reg .b32 	%r<3>;
	.reg .b64 	%rd<4>;

	mov.u32 	%r1, %tid.x;
	shl.b32 	%r2, %r1, 1;
	mul.wide.u32 	%rd1, %r1, 4;
	mov.u64 	%rd2, data;
	add.s64 	%rd3, %rd2, %rd1;
	st.global.u32 	[%rd3], %r2;
	ret;

}


// ===== COMPILED SASS (sm_100) =====

	.target	sm_100

	.elftype	@"ET_EXEC"


//--------------------- .note.nv.tkinfo           --------------------------
	.section	.note.nv.tkinfo,"",@"SHT_NOTE"
	.sectionflags	@"SHF_NOTE_NV_TKINFO"
	.tkinfo
        /*0018*/ 	.word	0x00000002
        /*0030*/ 	.string	""
        /*0030*/ 	.string	"ptxas"
        /*0030*/ 	.string	"Cuda compilation tools, release 13.0, V13.0.88"
        /*0030*/ 	.string	"Build cuda_13.0.r13.0/compiler.36424714_0"
        /*0030*/ 	.string	"-arch sm_100 -m 64 "



//--------------------- .note.nv.cuinfo           --------------------------
	.section	.note.nv.cuinfo,"",@"SHT_NOTE"
	.sectionflags	@"SHF_NOTE_NV_CUINFO"
        /*0018*/ 	.short	0x0002
        /*001a*/ 	.short	0x0064
        /*001c*/ 	.short	0x0082
	.zero		2


//--------------------- .nv.info                  --------------------------
	.section	.nv.info,"",@"SHT_CUDA_INFO"
	.align	4


	//----- nvinfo : EIATTR_REGCOUNT
	.align		4
        /*0000*/ 	.byte	0x04, 0x2f
        /*0002*/ 	.short	(.L_2 - .L_1)
	.align		4
.L_1:
        /*0004*/ 	.word	index@(_Z4initv)
        /*0008*/ 	.word	0x00000008


	//----- nvinfo : EIATTR_FRAME_SIZE
	.align		4
.L_2:
        /*000c*/ 	.byte	0x04, 0x11
        /*000e*/ 	.short	(.L_4 - .L_3)
	.align		4
.L_3:
        /*0010*/ 	.word	index@(_Z4initv)
        /*0014*/ 	.word	0x00000000


	//----- nvinfo : EIATTR_MIN_STACK_SIZE
	.align		4
.L_4:
        /*0018*/ 	.byte	0x04, 0x12
        /*001a*/ 	.short	(.L_6 - .L_5)
	.align		4
.L_5:
        /*001c*/ 	.word	index@(_Z4initv)
        /*0020*/ 	.word	0x00000000
.L_6:


//--------------------- .nv.compat                --------------------------
	.section	.nv.compat,"",@"SHT_CUDA_COMPAT_INFO"
	.align	4
        /*0000*/ 	.byte	0x02, 0x09, 0x00, 0x00, 0x02, 0x02, 0x01, 0x00, 0x02, 0x05, 0x05, 0x00, 0x03, 0x07, 0x01, 0x01
        /*0010*/ 	.byte	0x02, 0x03, 0x00, 0x00, 0x02, 0x06, 0x01, 0x00, 0x04, 0x0b, 0x08, 0x00, 0x09, 0x00, 0x00, 0x00
        /*0020*/ 	.byte	0x00, 0x00, 0x00, 0x00


//--------------------- .nv.info._Z4initv         --------------------------
	.section	.nv.info._Z4initv,"",@"SHT_CUDA_INFO"
	.sectionflags	@""
	.align	4


	//----- nvinfo : EIATTR_CUDA_API_VERSION
	.align		4
        /*0000*/ 	.byte	0x04, 0x37
        /*0002*/ 	.short	(.L_8 - .L_7)
.L_7:
        /*0004*/ 	.word	0x00000082


	//----- nvinfo : EIATTR_SPARSE_MMA_MASK
	.align		4
.L_8:
        /*0008*/ 	.byte	0x03, 0x50
        /*000a*/ 	.short	0x0000


	//----- nvinfo : EIATTR_MAXREG_COUNT
	.align		4
        /*000c*/ 	.byte	0x03, 0x1b
        /*000e*/ 	.short	0x00ff


	//----- nvinfo : EIATTR_MERCURY_ISA_VERSION
	.align		4
        /*0010*/ 	.byte	0x03, 0x5f
        /*0012*/ 	.short	0x0101


	//----- nvinfo : EIATTR_VRC_CTA_INIT_COUNT
	.align		4
        /*0014*/ 	.byte	0x02, 0x4a
	.zero		1
	.zero		1


	//----- nvinfo : EIATTR_EXIT_INSTR_OFFSETS
	.align		4
        /*0018*/ 	.byte	0x04, 0x1c
        /*001a*/ 	.short	(.L_10 - .L_9)


	//   ....[0]....
.L_9:
        /*001c*/ 	.word	0x00000070


	//----- nvinfo : EIATTR_SW_WAR
	.align		4
.L_10:
        /*0020*/ 	.byte	0x04, 0x36
        /*0022*/ 	.short	(.L_12 - .L_11)
.L_11:
        /*0024*/ 	.word	0x00000008
.L_12:


//--------------------- .nv.callgraph             --------------------------
	.section	.nv.callgraph,"",@"SHT_CUDA_CALLGRAPH"
	.align	4
	.sectionentsize	8
	.align		4
        /*0000*/ 	.word	0x00000000
	.align		4
        /*0004*/ 	.word	0xffffffff
	.align		4
        /*0008*/ 	.word	0x00000000
	.align		4
        /*000c*/ 	.word	0xfffffffe
	.align		4
        /*0010*/ 	.word	0x00000000
	.align		4
        /*0014*/ 	.word	0xfffffffd
	.align		4
        /*0018*/ 	.word	0x00000000
	.align		4
        /*001c*/ 	.word	0xfffffffc


//--------------------- .nv.constant4             --------------------------
	.section	.nv.constant4,"a",@progbits
	.align	8
	.align		8
.nv.constant4:
        /*0000*/ 	.dword	data


//--------------------- .text._Z4initv            --------------------------
	.section	.text._Z4initv,"ax",@progbits
	.align	128
        .global         _Z4initv
        .type           _Z4initv,@function
        .size           _Z4initv,(.L_x_1 - _Z4initv)
        .other          _Z4initv,@"STO_CUDA_ENTRY STV_DEFAULT"
_Z4initv:
.text._Z4initv:
[----:B------:R-:W-:Y:S01]  /*0000*/  LDC R1, c[0x0][0x37c] ;  /* 0x0000df00ff017b82 */ /* 0x000fe20000000800 */
[----:B------:R-:W0:Y:S07]  /*0010*/  S2R R5, SR_TID.X ;  /* 0x0000000000057919 */ /* 0x000e2e0000002100 */
[----:B------:R-:W0:Y:S01]  /*0020*/  LDC.64 R2, c[0x4][RZ] ;  /* 0x01000000ff027b82 */ /* 0x000e220000000a00 */
[----:B------:R-:W1:Y:S01]  /*0030*/  LDCU.64 UR4, c[0x0][0x358] ;  /* 0x00006b00ff0477ac */ /* 0x000e620008000a00 */
[C---:B0-----:R-:W-:Y:S01]  /*0040*/  IMAD.WIDE.U32 R2, R5.reuse, 0x4, R2 ;  /* 0x0000000405027825 */ /* 0x041fe200078e0002 */
[----:B------:R-:W-:-:S05]  /*0050*/  SHF.L.U32 R5, R5, 0x1, RZ ;  /* 0x0000000105057819 */ /* 0x000fca00000006ff */
[----:B-1----:R-:W-:Y:S01]  /*0060*/  STG.E desc[UR4][R2.64], R5 ;  /* 0x0000000502007986 */ /* 0x002fe2000c101904 */
[----:B------:R-:W-:Y:S05]  /*0070*/  EXIT ;  /* 0x000000000000794d */ /* 0x000fea0003800000 */
.L_x_0:
[----:B------:R-:W-:-:S00]  /*0080*/  BRA `(.L_x_0) ;  /* 0xfffffffc00fc7947 */ /* 0x000fc0000383ffff */
[----:B------:R-:W-:-:S00]  /*0090*/  NOP ;  /* 0x0000000000007918 */ /* 0x000fc00000000000 */
        /* <DEDUP_REMOVED lines=14> */
.L_x_1:


//--------------------- .nv.shared.reserved.0     --------------------------
	.section	.nv.shared.reserved.0,"aw",@nobits
	.weak		__nv_reservedSMEM_offset_0_alias
	.size		__nv_reservedSMEM_offset_0_alias, 0, 64
	.other		__nv_reservedSMEM_offset_0_alias,@"STO_CUDA_RESERVED_SHARED STV_DEFAULT"
__nv_reservedSMEM_offset_0_alias:
	.zero		0
	.zero		64


//--------------------- .nv.global                --------------------------
	.section	.nv.global,"aw",@nobits
	.align	4
.nv.global:
	.type		data,@object
	.size		data,(.L_0 - data)
	.other		data,@"STV_DEFAULT STO_CUDA_MANAGED"
data:
	.zero		20
.L_0:


//--------------------- .nv.constant0._Z4initv    --------------------------
	.section	.nv.constant0._Z4initv,"a",@progbits
	.sectionflags	@""
	.align	4
.nv.constant0._Z4initv:
	.zero		896


//--------------------- SYMBOLS --------------------------

	.type		.nv.reservedSmem.offset0,@object
	.size		.nv.reservedSmem.offset0,0x4
